//
// Generated by NVIDIA NVVM Compiler
//
// Compiler Build ID: CL-36424714
// Cuda compilation tools, release 13.0, V13.0.88
// Based on NVVM 20.0.0
//

.version 9.0
.target sm_100
.address_size 64

	// .globl	_Z8rgb2grayPhPfi

.visible .entry _Z8rgb2grayPhPfi(
	.param .u64 .ptr .align 1 _Z8rgb2grayPhPfi_param_0,
	.param .u64 .ptr .align 1 _Z8rgb2grayPhPfi_param_1,
	.param .u32 _Z8rgb2grayPhPfi_param_2
)
{
	.reg .pred 	%p<2>;
	.reg .b16 	%rs<4>;
	.reg .b32 	%r<7>;
	.reg .b32 	%f<2>;
	.reg .b64 	%rd<9>;
	.reg .b64 	%fd<7>;

	ld.param.u64 	%rd1, [_Z8rgb2grayPhPfi_param_0];
	ld.param.u64 	%rd2, [_Z8rgb2grayPhPfi_param_1];
	ld.param.u32 	%r2, [_Z8rgb2grayPhPfi_param_2];
	mov.u32 	%r3, %ctaid.x;
	mov.u32 	%r4, %ntid.x;
	mov.u32 	%r5, %tid.x;
	mad.lo.s32 	%r1, %r3, %r4, %r5;
	setp.ge.s32 	%p1, %r1, %r2;
	@%p1 bra 	$L__BB0_2;
	cvta.to.global.u64 	%rd3, %rd1;
	cvta.to.global.u64 	%rd4, %rd2;
	shl.b32 	%r6, %r1, 2;
	cvt.s64.s32 	%rd5, %r6;
	add.s64 	%rd6, %rd3, %rd5;
	ld.global.u8 	%rs1, [%rd6];
	ld.global.u8 	%rs2, [%rd6+1];
	ld.global.u8 	%rs3, [%rd6+2];
	cvt.rn.f64.u16 	%fd1, %rs3;
	mul.f64 	%fd2, %fd1, 0d3FD322D0E5604189;
	cvt.rn.f64.u16 	%fd3, %rs2;
	fma.rn.f64 	%fd4, %fd3, 0d3FE2C8B439581062, %fd2;
	cvt.rn.f64.u16 	%fd5, %rs1;
	fma.rn.f64 	%fd6, %fd5, 0d3FBD2F1A9FBE76C9, %fd4;
	cvt.rn.f32.f64 	%f1, %fd6;
	mul.wide.s32 	%rd7, %r1, 4;
	add.s64 	%rd8, %rd4, %rd7;
	st.global.f32 	[%rd8], %f1;
$L__BB0_2:
	ret;

}
	// .globl	_Z12gray2displayPfPhi
.visible .entry _Z12gray2displayPfPhi(
	.param .u64 .ptr .align 1 _Z12gray2displayPfPhi_param_0,
	.param .u64 .ptr .align 1 _Z12gray2displayPfPhi_param_1,
	.param .u32 _Z12gray2displayPfPhi_param_2
)
{
	.reg .pred 	%p<2>;
	.reg .b16 	%rs<2>;
	.reg .b32 	%r<10>;
	.reg .b32 	%f<4>;
	.reg .b64 	%rd<9>;

	ld.param.u64 	%rd1, [_Z12gray2displayPfPhi_param_0];
	ld.param.u64 	%rd2, [_Z12gray2displayPfPhi_param_1];
	ld.param.u32 	%r2, [_Z12gray2displayPfPhi_param_2];
	mov.u32 	%r3, %ctaid.x;
	mov.u32 	%r4, %ntid.x;
	mov.u32 	%r5, %tid.x;
	mad.lo.s32 	%r1, %r3, %r4, %r5;
	setp.ge.s32 	%p1, %r1, %r2;
	@%p1 bra 	$L__BB1_2;
	cvta.to.global.u64 	%rd3, %rd1;
	cvta.to.global.u64 	%rd4, %rd2;
	mul.wide.s32 	%rd5, %r1, 4;
	add.s64 	%rd6, %rd3, %rd5;
	ld.global.f32 	%f1, [%rd6];
	cvt.rzi.u32.f32 	%r6, %f1;
	shl.b32 	%r7, %r1, 2;
	cvt.s64.s32 	%rd7, %r7;
	add.s64 	%rd8, %rd4, %rd7;
	st.global.u8 	[%rd8], %r6;
	ld.global.f32 	%f2, [%rd6];
	cvt.rzi.u32.f32 	%r8, %f2;
	st.global.u8 	[%rd8+1], %r8;
	ld.global.f32 	%f3, [%rd6];
	cvt.rzi.u32.f32 	%r9, %f3;
	st.global.u8 	[%rd8+2], %r9;
	mov.b16 	%rs1, 0;
	st.global.u8 	[%rd8+3], %rs1;
$L__BB1_2:
	ret;

}


// ===== COMPILED SASS (sm_100) =====

	.target	sm_100

	.elftype	@"ET_EXEC"


//--------------------- .note.nv.tkinfo           --------------------------
	.section	.note.nv.tkinfo,"",@"SHT_NOTE"
	.sectionflags	@"SHF_NOTE_NV_TKINFO"
	.tkinfo
        /*0018*/ 	.word	0x00000002
        /*0030*/ 	.string	""
        /*0030*/ 	.string	"ptxas"
        /*0030*/ 	.string	"Cuda compilation tools, release 13.0, V13.0.88"
        /*0030*/ 	.string	"Build cuda_13.0.r13.0/compiler.36424714_0"
        /*0030*/ 	.string	"-arch sm_100 -m 64 "



//--------------------- .note.nv.cuinfo           --------------------------
	.section	.note.nv.cuinfo,"",@"SHT_NOTE"
	.sectionflags	@"SHF_NOTE_NV_CUINFO"
        /*0018*/ 	.short	0x0002
        /*001a*/ 	.short	0x0064
        /*001c*/ 	.short	0x0082
	.zero		2


//--------------------- .nv.info                  --------------------------
	.section	.nv.info,"",@"SHT_CUDA_INFO"
	.align	4


	//----- nvinfo : EIATTR_REGCOUNT
	.align		4
        /*0000*/ 	.byte	0x04, 0x2f
        /*0002*/ 	.short	(.L_1 - .L_0)
	.align		4
.L_0:
        /*0004*/ 	.word	index@(_Z8rgb2grayPhPfi)
        /*0008*/ 	.word	0x00000010


	//----- nvinfo : EIATTR_FRAME_SIZE
	.align		4
.L_1:
        /*000c*/ 	.byte	0x04, 0x11
        /*000e*/ 	.short	(.L_3 - .L_2)
	.align		4
.L_2:
        /*0010*/ 	.word	index@(_Z8rgb2grayPhPfi)
        /*0014*/ 	.word	0x00000000


	//----- nvinfo : EIATTR_REGCOUNT
	.align		4
.L_3:
        /*0018*/ 	.byte	0x04, 0x2f
        /*001a*/ 	.short	(.L_5 - .L_4)
	.align		4
.L_4:
        /*001c*/ 	.word	index@(_Z12gray2displayPfPhi)
        /*0020*/ 	.word	0x0000000e


	//----- nvinfo : EIATTR_FRAME_SIZE
	.align		4
.L_5:
        /*0024*/ 	.byte	0x04, 0x11
        /*0026*/ 	.short	(.L_7 - .L_6)
	.align		4
.L_6:
        /*0028*/ 	.word	index@(_Z12gray2displayPfPhi)
        /*002c*/ 	.word	0x00000000


	//----- nvinfo : EIATTR_MIN_STACK_SIZE
	.align		4
.L_7:
        /*0030*/ 	.byte	0x04, 0x12
        /*0032*/ 	.short	(.L_9 - .L_8)
	.align		4
.L_8:
        /*0034*/ 	.word	index@(_Z12gray2displayPfPhi)
        /*0038*/ 	.word	0x00000000


	//----- nvinfo : EIATTR_MIN_STACK_SIZE
	.align		4
.L_9:
        /*003c*/ 	.byte	0x04, 0x12
        /*003e*/ 	.short	(.L_11 - .L_10)
	.align		4
.L_10:
        /*0040*/ 	.word	index@(_Z8rgb2grayPhPfi)
        /*0044*/ 	.word	0x00000000
.L_11:


//--------------------- .nv.compat                --------------------------
	.section	.nv.compat,"",@"SHT_CUDA_COMPAT_INFO"
	.align	4
        /*0000*/ 	.byte	0x02, 0x09, 0x00, 0x00, 0x02, 0x02, 0x01, 0x00, 0x02, 0x05, 0x05, 0x00, 0x03, 0x07, 0x01, 0x01
        /*0010*/ 	.byte	0x02, 0x03, 0x00, 0x00, 0x02, 0x06, 0x01, 0x00, 0x04, 0x0b, 0x08, 0x00, 0x01, 0x00, 0x00, 0x00
        /*0020*/ 	.byte	0x00, 0x00, 0x00, 0x00


//--------------------- .nv.info._Z12gray2displayPfPhi --------------------------
	.section	.nv.info._Z12gray2displayPfPhi,"",@"SHT_CUDA_INFO"
	.sectionflags	@""
	.align	4


	//----- nvinfo : EIATTR_CUDA_API_VERSION
	.align		4
        /*0000*/ 	.byte	0x04, 0x37
        /*0002*/ 	.short	(.L_13 - .L_12)
.L_12:
        /*0004*/ 	.word	0x00000082


	//----- nvinfo : EIATTR_KPARAM_INFO
	.align		4
.L_13:
        /*0008*/ 	.byte	0x04, 0x17
        /*000a*/ 	.short	(.L_15 - .L_14)
.L_14:
        /*000c*/ 	.word	0x00000000
        /*0010*/ 	.short	0x0002
        /*0012*/ 	.short	0x0010
        /*0014*/ 	.byte	0x00, 0xf0, 0x11, 0x00


	//----- nvinfo : EIATTR_KPARAM_INFO
	.align		4
.L_15:
        /*0018*/ 	.byte	0x04, 0x17
        /*001a*/ 	.short	(.L_17 - .L_16)
.L_16:
        /*001c*/ 	.word	0x00000000
        /*0020*/ 	.short	0x0001
        /*0022*/ 	.short	0x0008
        /*0024*/ 	.byte	0x00, 0xf5, 0x21, 0x00


	//----- nvinfo : EIATTR_KPARAM_INFO
	.align		4
.L_17:
        /*0028*/ 	.byte	0x04, 0x17
        /*002a*/ 	.short	(.L_19 - .L_18)
.L_18:
        /*002c*/ 	.word	0x00000000
        /*0030*/ 	.short	0x0000
        /*0032*/ 	.short	0x0000
        /*0034*/ 	.byte	0x00, 0xf5, 0x21, 0x00


	//----- nvinfo : EIATTR_SPARSE_MMA_MASK
	.align		4
.L_19:
        /*0038*/ 	.byte	0x03, 0x50
        /*003a*/ 	.short	0x0000


	//----- nvinfo : EIATTR_MAXREG_COUNT
	.align		4
        /*003c*/ 	.byte	0x03, 0x1b
        /*003e*/ 	.short	0x00ff


	//----- nvinfo : EIATTR_MERCURY_ISA_VERSION
	.align		4
        /*0040*/ 	.byte	0x03, 0x5f
        /*0042*/ 	.short	0x0101


	//----- nvinfo : EIATTR_VRC_CTA_INIT_COUNT
	.align		4
        /*0044*/ 	.byte	0x02, 0x4a
	.zero		1
	.zero		1


	//----- nvinfo : EIATTR_EXIT_INSTR_OFFSETS
	.align		4
        /*0048*/ 	.byte	0x04, 0x1c
        /*004a*/ 	.short	(.L_21 - .L_20)


	//   ....[0]....
.L_20:
        /*004c*/ 	.word	0x00000070


	//   ....[1]....
        /*0050*/ 	.word	0x00000190


	//----- nvinfo : EIATTR_CBANK_PARAM_SIZE
	.align		4
.L_21:
        /*0054*/ 	.byte	0x03, 0x19
        /*0056*/ 	.short	0x0014


	//----- nvinfo : EIATTR_PARAM_CBANK
	.align		4
        /*0058*/ 	.byte	0x04, 0x0a
        /*005a*/ 	.short	(.L_23 - .L_22)
	.align		4
.L_22:
        /*005c*/ 	.word	index@(.nv.constant0._Z12gray2displayPfPhi)
        /*0060*/ 	.short	0x0380
        /*0062*/ 	.short	0x0014


	//----- nvinfo : EIATTR_SW_WAR
	.align		4
.L_23:
        /*0064*/ 	.byte	0x04, 0x36
        /*0066*/ 	.short	(.L_25 - .L_24)
.L_24:
        /*0068*/ 	.word	0x00000008
.L_25:


//--------------------- .nv.info._Z8rgb2grayPhPfi --------------------------
	.section	.nv.info._Z8rgb2grayPhPfi,"",@"SHT_CUDA_INFO"
	.sectionflags	@""
	.align	4


	//----- nvinfo : EIATTR_CUDA_API_VERSION
	.align		4
        /*0000*/ 	.byte	0x04, 0x37
        /*0002*/ 	.short	(.L_27 - .L_26)
.L_26:
        /*0004*/ 	.word	0x00000082


	//----- nvinfo : EIATTR_KPARAM_INFO
	.align		4
.L_27:
        /*0008*/ 	.byte	0x04, 0x17
        /*000a*/ 	.short	(.L_29 - .L_28)
.L_28:
        /*000c*/ 	.word	0x00000000
        /*0010*/ 	.short	0x0002
        /*0012*/ 	.short	0x0010
        /*0014*/ 	.byte	0x00, 0xf0, 0x11, 0x00


	//----- nvinfo : EIATTR_KPARAM_INFO
	.align		4
.L_29:
        /*0018*/ 	.byte	0x04, 0x17
        /*001a*/ 	.short	(.L_31 - .L_30)
.L_30:
        /*001c*/ 	.word	0x00000000
        /*0020*/ 	.short	0x0001
        /*0022*/ 	.short	0x0008
        /*0024*/ 	.byte	0x00, 0xf5, 0x21, 0x00


	//----- nvinfo : EIATTR_KPARAM_INFO
	.align		4
.L_31:
        /*0028*/ 	.byte	0x04, 0x17
        /*002a*/ 	.short	(.L_33 - .L_32)
.L_32:
        /*002c*/ 	.word	0x00000000
        /*0030*/ 	.short	0x0000
        /*0032*/ 	.short	0x0000
        /*0034*/ 	.byte	0x00, 0xf5, 0x21, 0x00


	//----- nvinfo : EIATTR_SPARSE_MMA_MASK
	.align		4
.L_33:
        /*0038*/ 	.byte	0x03, 0x50
        /*003a*/ 	.short	0x0000


	//----- nvinfo : EIATTR_MAXREG_COUNT
	.align		4
        /*003c*/ 	.byte	0x03, 0x1b
        /*003e*/ 	.short	0x00ff


	//----- nvinfo : EIATTR_MERCURY_ISA_VERSION
	.align		4
        /*0040*/ 	.byte	0x03, 0x5f
        /*0042*/ 	.short	0x0101


	//----- nvinfo : EIATTR_VRC_CTA_INIT_COUNT
	.align		4
        /*0044*/ 	.byte	0x02, 0x4a
	.zero		1
	.zero		1


	//----- nvinfo : EIATTR_EXIT_INSTR_OFFSETS
	.align		4
        /*0048*/ 	.byte	0x04, 0x1c
        /*004a*/ 	.short	(.L_35 - .L_34)


	//   ....[0]....
.L_34:
        /*004c*/ 	.word	0x00000070


	//   ....[1]....
        /*0050*/ 	.word	0x00000200


	//----- nvinfo : EIATTR_CBANK_PARAM_SIZE
	.align		4
.L_35:
        /*0054*/ 	.byte	0x03, 0x19
        /*0056*/ 	.short	0x0014


	//----- nvinfo : EIATTR_PARAM_CBANK
	.align		4
        /*0058*/ 	.byte	0x04, 0x0a
        /*005a*/ 	.short	(.L_37 - .L_36)
	.align		4
.L_36:
        /*005c*/ 	.word	index@(.nv.constant0._Z8rgb2grayPhPfi)
        /*0060*/ 	.short	0x0380
        /*0062*/ 	.short	0x0014


	//----- nvinfo : EIATTR_SW_WAR
	.align		4
.L_37:
        /*0064*/ 	.byte	0x04, 0x36
        /*0066*/ 	.short	(.L_39 - .L_38)
.L_38:
        /*0068*/ 	.word	0x00000008
.L_39:


//--------------------- .nv.callgraph             --------------------------
	.section	.nv.callgraph,"",@"SHT_CUDA_CALLGRAPH"
	.align	4
	.sectionentsize	8
	.align		4
        /*0000*/ 	.word	0x00000000
	.align		4
        /*0004*/ 	.word	0xffffffff
	.align		4
        /*0008*/ 	.word	0x00000000
	.align		4
        /*000c*/ 	.word	0xfffffffe
	.align		4
        /*0010*/ 	.word	0x00000000
	.align		4
        /*0014*/ 	.word	0xfffffffd
	.align		4
        /*0018*/ 	.word	0x00000000
	.align		4
        /*001c*/ 	.word	0xfffffffc


//--------------------- .text._Z12gray2displayPfPhi --------------------------
	.section	.text._Z12gray2displayPfPhi,"ax",@progbits
	.align	128
        .global         _Z12gray2displayPfPhi
        .type           _Z12gray2displayPfPhi,@function
        .size           _Z12gray2displayPfPhi,(.L_x_2 - _Z12gray2displayPfPhi)
        .other          _Z12gray2displayPfPhi,@"STO_CUDA_ENTRY STV_DEFAULT"
_Z12gray2displayPfPhi:
.text._Z12gray2displayPfPhi:
[----:B------:R-:W-:Y:S01]  /*0000*/  LDC R1, c[0x0][0x37c] ;  /* 0x0000df00ff017b82 */ /* 0x000fe20000000800 */
[----:B------:R-:W0:Y:S07]  /*0010*/  S2R R0, SR_TID.X ;  /* 0x0000000000007919 */ /* 0x000e2e0000002100 */
[----:B------:R-:W0:Y:S01]  /*0020*/  S2UR UR4, SR_CTAID.X ;  /* 0x00000000000479c3 */ /* 0x000e220000002500 */
[----:B------:R-:W1:Y:S07]  /*0030*/  LDCU UR5, c[0x0][0x390] ;  /* 0x00007200ff0577ac */ /* 0x000e6e0008000800 */
[----:B------:R-:W0:Y:S02]  /*0040*/  LDC R5, c[0x0][0x360] ;  /* 0x0000d800ff057b82 */ /* 0x000e240000000800 */
[----:B0-----:R-:W-:-:S05]  /*0050*/  IMAD R5, R5, UR4, R0 ;  /* 0x0000000405057c24 */ /* 0x001fca000f8e0200 */
[----:B-1----:R-:W-:-:S13]  /*0060*/  ISETP.GE.AND P0, PT, R5, UR5, PT ;  /* 0x0000000505007c0c */ /* 0x002fda000bf06270 */
[----:B------:R-:W-:Y:S05]  /*0070*/  @P0 EXIT ;  /* 0x000000000000094d */ /* 0x000fea0003800000 */
[----:B------:R-:W0:Y:S01]  /*0080*/  LDC.64 R2, c[0x0][0x380] ;  /* 0x0000e000ff027b82 */ /* 0x000e220000000a00 */
[----:B------:R-:W1:Y:S01]  /*0090*/  LDCU.64 UR4, c[0x0][0x358] ;  /* 0x00006b00ff0477ac */ /* 0x000e620008000a00 */
[----:B------:R-:W2:Y:S01]  /*00a0*/  LDCU.64 UR6, c[0x0][0x388] ;  /* 0x00007100ff0677ac */ /* 0x000ea20008000a00 */
[----:B0-----:R-:W-:-:S05]  /*00b0*/  IMAD.WIDE R2, R5, 0x4, R2 ;  /* 0x0000000405027825 */ /* 0x001fca00078e0202 */
[----:B-1----:R-:W3:Y:S01]  /*00c0*/  LDG.E R0, desc[UR4][R2.64] ;  /* 0x0000000402007981 */ /* 0x002ee2000c1e1900 */
[----:B------:R-:W-:-:S04]  /*00d0*/  SHF.L.U32 R5, R5, 0x2, RZ ;  /* 0x0000000205057819 */ /* 0x000fc800000006ff */
[----:B--2---:R-:W-:-:S04]  /*00e0*/  IADD3 R4, P0, PT, R5, UR6, RZ ;  /* 0x0000000605047c10 */ /* 0x004fc8000ff1e0ff */
[----:B------:R-:W-:Y:S01]  /*00f0*/  LEA.HI.X.SX32 R5, R5, UR7, 0x1, P0 ;  /* 0x0000000705057c11 */ /* 0x000fe200080f0eff */
[----:B---3--:R-:W0:Y:S04]  /*0100*/  F2I.U32.TRUNC.NTZ R7, R0 ;  /* 0x0000000000077305 */ /* 0x008e28000020f000 */
[----:B0-----:R-:W-:Y:S04]  /*0110*/  STG.E.U8 desc[UR4][R4.64], R7 ;  /* 0x0000000704007986 */ /* 0x001fe8000c101104 */
[----:B------:R-:W2:Y:S02]  /*0120*/  LDG.E R6, desc[UR4][R2.64] ;  /* 0x0000000402067981 */ /* 0x000ea4000c1e1900 */
[----:B--2---:R-:W0:Y:S02]  /*0130*/  F2I.U32.TRUNC.NTZ R9, R6 ;  /* 0x0000000600097305 */ /* 0x004e24000020f000 */
[----:B0-----:R-:W-:Y:S04]  /*0140*/  STG.E.U8 desc[UR4][R4.64+0x1], R9 ;  /* 0x0000010904007986 */ /* 0x001fe8000c101104 */
[----:B------:R-:W2:Y:S04]  /*0150*/  LDG.E R8, desc[UR4][R2.64] ;  /* 0x0000000402087981 */ /* 0x000ea8000c1e1900 */
[----:B------:R-:W-:Y:S01]  /*0160*/  STG.E.U8 desc[UR4][R4.64+0x3], RZ ;  /* 0x000003ff04007986 */ /* 0x000fe2000c101104 */
[----:B--2---:R-:W0:Y:S03]  /*0170*/  F2I.U32.TRUNC.NTZ R11, R8 ;  /* 0x00000008000b7305 */ /* 0x004e26000020f000 */
[----:B0-----:R-:W-:Y:S01]  /*0180*/  STG.E.U8 desc[UR4][R4.64+0x2], R11 ;  /* 0x0000020b04007986 */ /* 0x001fe2000c101104 */
[----:B------:R-:W-:Y:S05]  /*0190*/  EXIT ;  /* 0x000000000000794d */ /* 0x000fea0003800000 */
.L_x_0:
[----:B------:R-:W-:-:S00]  /*01a0*/  BRA `(.L_x_0) ;  /* 0xfffffffc00fc7947 */ /* 0x000fc0000383ffff */
[----:B------:R-:W-:-:S00]  /*01b0*/  NOP ;  /* 0x0000000000007918 */ /* 0x000fc00000000000 */
        /* <DEDUP_REMOVED lines=12> */
.L_x_2:


//--------------------- .text._Z8rgb2grayPhPfi    --------------------------
	.section	.text._Z8rgb2grayPhPfi,"ax",@progbits
	.align	128
        .global         _Z8rgb2grayPhPfi
        .type           _Z8rgb2grayPhPfi,@function
        .size           _Z8rgb2grayPhPfi,(.L_x_3 - _Z8rgb2grayPhPfi)
        .other          _Z8rgb2grayPhPfi,@"STO_CUDA_ENTRY STV_DEFAULT"
_Z8rgb2grayPhPfi:
.text._Z8rgb2grayPhPfi:
        /* <DEDUP_REMOVED lines=8> */
[----:B------:R-:W0:Y:S01]  /*0080*/  LDCU.64 UR6, c[0x0][0x380] ;  /* 0x00007000ff0677ac */ /* 0x000e220008000a00 */
[----:B------:R-:W-:Y:S01]  /*0090*/  SHF.L.U32 R0, R13, 0x2, RZ ;  /* 0x000000020d007819 */ /* 0x000fe200000006ff */
[----:B------:R-:W1:Y:S01]  /*00a0*/  LDC.64 R10, c[0x0][0x388] ;  /* 0x0000e200ff0a7b82 */ /* 0x000e620000000a00 */
[----:B------:R-:W2:Y:S02]  /*00b0*/  LDCU.64 UR4, c[0x0][0x358] ;  /* 0x00006b00ff0477ac */ /* 0x000ea40008000a00 */
[----:B0-----:R-:W-:-:S04]  /*00c0*/  IADD3 R2, P0, PT, R0, UR6, RZ ;  /* 0x0000000600027c10 */ /* 0x001fc8000ff1e0ff */
[----:B------:R-:W-:-:S05]  /*00d0*/  LEA.HI.X.SX32 R3, R0, UR7, 0x1, P0 ;  /* 0x0000000700037c11 */ /* 0x000fca00080f0eff */
[----:B--2---:R-:W2:Y:S04]  /*00e0*/  LDG.E.U8 R0, desc[UR4][R2.64+0x2] ;  /* 0x0000020402007981 */ /* 0x004ea8000c1e1100 */
[----:B------:R-:W3:Y:S04]  /*00f0*/  LDG.E.U8 R6, desc[UR4][R2.64+0x1] ;  /* 0x0000010402067981 */ /* 0x000ee8000c1e1100 */
[----:B------:R1:W4:Y:S01]  /*0100*/  LDG.E.U8 R8, desc[UR4][R2.64] ;  /* 0x0000000402087981 */ /* 0x000322000c1e1100 */
[----:B------:R-:W-:Y:S01]  /*0110*/  UMOV UR6, 0xe5604189 ;  /* 0xe560418900067882 */ /* 0x000fe20000000000 */
[----:B------:R-:W-:Y:S01]  /*0120*/  UMOV UR7, 0x3fd322d0 ;  /* 0x3fd322d000077882 */ /* 0x000fe20000000000 */
[----:B-1----:R-:W-:Y:S01]  /*0130*/  IMAD.WIDE R2, R13, 0x4, R10 ;  /* 0x000000040d027825 */ /* 0x002fe200078e020a */
[----:B--2---:R-:W0:Y:S08]  /*0140*/  I2F.F64.U16 R4, R0 ;  /* 0x0000000000047312 */ /* 0x004e300000101800 */
[----:B---3--:R-:W1:Y:S01]  /*0150*/  I2F.F64.U16 R6, R6 ;  /* 0x0000000600067312 */ /* 0x008e620000101800 */
[----:B0-----:R-:W-:-:S07]  /*0160*/  DMUL R4, R4, UR6 ;  /* 0x0000000604047c28 */ /* 0x001fce0008000000 */
[----:B----4-:R-:W0:Y:S01]  /*0170*/  I2F.F64.U16 R8, R8 ;  /* 0x0000000800087312 */ /* 0x010e220000101800 */
[----:B------:R-:W-:Y:S01]  /*0180*/  UMOV UR6, 0x39581062 ;  /* 0x3958106200067882 */ /* 0x000fe20000000000 */
[----:B------:R-:W-:Y:S02]  /*0190*/  UMOV UR7, 0x3fe2c8b4 ;  /* 0x3fe2c8b400077882 */ /* 0x000fe40000000000 */
[----:B-1----:R-:W-:Y:S01]  /*01a0*/  DFMA R4, R6, UR6, R4 ;  /* 0x0000000606047c2b */ /* 0x002fe20008000004 */
[----:B------:R-:W-:Y:S01]  /*01b0*/  UMOV UR6, 0x9fbe76c9 ;  /* 0x9fbe76c900067882 */ /* 0x000fe20000000000 */
[----:B------:R-:W-:-:S06]  /*01c0*/  UMOV UR7, 0x3fbd2f1a ;  /* 0x3fbd2f1a00077882 */ /* 0x000fcc0000000000 */
[----:B0-----:R-:W-:-:S10]  /*01d0*/  DFMA R4, R8, UR6, R4 ;  /* 0x0000000608047c2b */ /* 0x001fd40008000004 */
[----:B------:R-:W0:Y:S02]  /*01e0*/  F2F.F32.F64 R5, R4 ;  /* 0x0000000400057310 */ /* 0x000e240000301000 */
[----:B0-----:R-:W-:Y:S01]  /*01f0*/  STG.E desc[UR4][R2.64], R5 ;  /* 0x0000000502007986 */ /* 0x001fe2000c101904 */
[----:B------:R-:W-:Y:S05]  /*0200*/  EXIT ;  /* 0x000000000000794d */ /* 0x000fea0003800000 */
.L_x_1:
        /* <DEDUP_REMOVED lines=15> */
.L_x_3:


//--------------------- .nv.shared.reserved.0     --------------------------
	.section	.nv.shared.reserved.0,"aw",@nobits
	.weak		__nv_reservedSMEM_offset_0_alias
	.size		__nv_reservedSMEM_offset_0_alias, 0, 64
	.other		__nv_reservedSMEM_offset_0_alias,@"STO_CUDA_RESERVED_SHARED STV_DEFAULT"
__nv_reservedSMEM_offset_0_alias:
	.zero		0
	.zero		64


//--------------------- .nv.constant0._Z12gray2displayPfPhi --------------------------
	.section	.nv.constant0._Z12gray2displayPfPhi,"a",@progbits
	.sectionflags	@""
	.align	4
.nv.constant0._Z12gray2displayPfPhi:
	.zero		916


//--------------------- .nv.constant0._Z8rgb2grayPhPfi --------------------------
	.section	.nv.constant0._Z8rgb2grayPhPfi,"a",@progbits
	.sectionflags	@""
	.align	4
.nv.constant0._Z8rgb2grayPhPfi:
	.zero		916


//--------------------- SYMBOLS --------------------------

	.type		.nv.reservedSmem.offset0,@object
	.size		.nv.reservedSmem.offset0,0x4
